//
// Generated by NVIDIA NVVM Compiler
//
// Compiler Build ID: CL-36424714
// Cuda compilation tools, release 13.0, V13.0.88
// Based on NVVM 20.0.0
//

.version 9.0
.target sm_100
.address_size 64

	// .globl	_Z21embedding_bf16_kernelPKlPK13__nv_bfloat16PS1_iiii

.visible .entry _Z21embedding_bf16_kernelPKlPK13__nv_bfloat16PS1_iiii(
	.param .u64 .ptr .align 1 _Z21embedding_bf16_kernelPKlPK13__nv_bfloat16PS1_iiii_param_0,
	.param .u64 .ptr .align 1 _Z21embedding_bf16_kernelPKlPK13__nv_bfloat16PS1_iiii_param_1,
	.param .u64 .ptr .align 1 _Z21embedding_bf16_kernelPKlPK13__nv_bfloat16PS1_iiii_param_2,
	.param .u32 _Z21embedding_bf16_kernelPKlPK13__nv_bfloat16PS1_iiii_param_3,
	.param .u32 _Z21embedding_bf16_kernelPKlPK13__nv_bfloat16PS1_iiii_param_4,
	.param .u32 _Z21embedding_bf16_kernelPKlPK13__nv_bfloat16PS1_iiii_param_5,
	.param .u32 _Z21embedding_bf16_kernelPKlPK13__nv_bfloat16PS1_iiii_param_6
)
{
	.reg .pred 	%p<6>;
	.reg .b16 	%rs<4>;
	.reg .b32 	%r<12>;
	.reg .b32 	%f<3>;
	.reg .b64 	%rd<23>;

	ld.param.u64 	%rd3, [_Z21embedding_bf16_kernelPKlPK13__nv_bfloat16PS1_iiii_param_0];
	ld.param.u64 	%rd4, [_Z21embedding_bf16_kernelPKlPK13__nv_bfloat16PS1_iiii_param_1];
	ld.param.u64 	%rd5, [_Z21embedding_bf16_kernelPKlPK13__nv_bfloat16PS1_iiii_param_2];
	ld.param.u32 	%r5, [_Z21embedding_bf16_kernelPKlPK13__nv_bfloat16PS1_iiii_param_3];
	ld.param.u32 	%r2, [_Z21embedding_bf16_kernelPKlPK13__nv_bfloat16PS1_iiii_param_4];
	ld.param.u32 	%r3, [_Z21embedding_bf16_kernelPKlPK13__nv_bfloat16PS1_iiii_param_5];
	ld.param.u32 	%r4, [_Z21embedding_bf16_kernelPKlPK13__nv_bfloat16PS1_iiii_param_6];
	cvta.to.global.u64 	%rd1, %rd5;
	mov.u32 	%r6, %ctaid.x;
	mov.u32 	%r7, %ntid.x;
	mov.u32 	%r8, %tid.x;
	mad.lo.s32 	%r1, %r6, %r7, %r8;
	mul.lo.s32 	%r9, %r2, %r5;
	setp.ge.s32 	%p1, %r1, %r9;
	@%p1 bra 	$L__BB0_6;
	cvta.to.global.u64 	%rd6, %rd3;
	div.s32 	%r10, %r1, %r2;
	mul.wide.s32 	%rd7, %r10, 8;
	add.s64 	%rd8, %rd6, %rd7;
	ld.global.u64 	%rd2, [%rd8];
	cvt.s64.s32 	%rd9, %r3;
	setp.ne.s64 	%p2, %rd2, %rd9;
	@%p2 bra 	$L__BB0_3;
	mov.f32 	%f2, 0f00000000;
	// begin inline asm
	{  cvt.rn.bf16.f32 %rs3, %f2;}

	// end inline asm
	mul.wide.s32 	%rd21, %r1, 2;
	add.s64 	%rd22, %rd1, %rd21;
	st.global.u16 	[%rd22], %rs3;
	bra.uni 	$L__BB0_6;
$L__BB0_3:
	setp.lt.s64 	%p3, %rd2, 0;
	cvt.s64.s32 	%rd10, %r4;
	setp.ge.s64 	%p4, %rd2, %rd10;
	or.pred  	%p5, %p3, %p4;
	@%p5 bra 	$L__BB0_5;
	mul.wide.s32 	%rd13, %r1, 2;
	add.s64 	%rd14, %rd1, %rd13;
	cvt.s64.s32 	%rd15, %r2;
	rem.s32 	%r11, %r1, %r2;
	cvt.s64.s32 	%rd16, %r11;
	mad.lo.s64 	%rd17, %rd2, %rd15, %rd16;
	cvta.to.global.u64 	%rd18, %rd4;
	shl.b64 	%rd19, %rd17, 1;
	add.s64 	%rd20, %rd18, %rd19;
	ld.global.u16 	%rs2, [%rd20];
	st.global.u16 	[%rd14], %rs2;
	bra.uni 	$L__BB0_6;
$L__BB0_5:
	mov.f32 	%f1, 0f00000000;
	// begin inline asm
	{  cvt.rn.bf16.f32 %rs1, %f1;}

	// end inline asm
	mul.wide.s32 	%rd11, %r1, 2;
	add.s64 	%rd12, %rd1, %rd11;
	st.global.u16 	[%rd12], %rs1;
$L__BB0_6:
	ret;

}


// ===== COMPILED SASS (sm_100) =====

	.target	sm_100

	.elftype	@"ET_EXEC"


//--------------------- .note.nv.tkinfo           --------------------------
	.section	.note.nv.tkinfo,"",@"SHT_NOTE"
	.sectionflags	@"SHF_NOTE_NV_TKINFO"
	.tkinfo
        /*0018*/ 	.word	0x00000002
        /*0030*/ 	.string	""
        /*0030*/ 	.string	"ptxas"
        /*0030*/ 	.string	"Cuda compilation tools, release 13.0, V13.0.88"
        /*0030*/ 	.string	"Build cuda_13.0.r13.0/compiler.36424714_0"
        /*0030*/ 	.string	"-arch sm_100 -m 64 "



//--------------------- .note.nv.cuinfo           --------------------------
	.section	.note.nv.cuinfo,"",@"SHT_NOTE"
	.sectionflags	@"SHF_NOTE_NV_CUINFO"
        /*0018*/ 	.short	0x0002
        /*001a*/ 	.short	0x0064
        /*001c*/ 	.short	0x0082
	.zero		2


//--------------------- .nv.info                  --------------------------
	.section	.nv.info,"",@"SHT_CUDA_INFO"
	.align	4


	//----- nvinfo : EIATTR_REGCOUNT
	.align		4
        /*0000*/ 	.byte	0x04, 0x2f
        /*0002*/ 	.short	(.L_1 - .L_0)
	.align		4
.L_0:
        /*0004*/ 	.word	index@(_Z21embedding_bf16_kernelPKlPK13__nv_bfloat16PS1_iiii)
        /*0008*/ 	.word	0x0000000e


	//----- nvinfo : EIATTR_FRAME_SIZE
	.align		4
.L_1:
        /*000c*/ 	.byte	0x04, 0x11
        /*000e*/ 	.short	(.L_3 - .L_2)
	.align		4
.L_2:
        /*0010*/ 	.word	index@(_Z21embedding_bf16_kernelPKlPK13__nv_bfloat16PS1_iiii)
        /*0014*/ 	.word	0x00000000


	//----- nvinfo : EIATTR_MIN_STACK_SIZE
	.align		4
.L_3:
        /*0018*/ 	.byte	0x04, 0x12
        /*001a*/ 	.short	(.L_5 - .L_4)
	.align		4
.L_4:
        /*001c*/ 	.word	index@(_Z21embedding_bf16_kernelPKlPK13__nv_bfloat16PS1_iiii)
        /*0020*/ 	.word	0x00000000
.L_5:


//--------------------- .nv.compat                --------------------------
	.section	.nv.compat,"",@"SHT_CUDA_COMPAT_INFO"
	.align	4
        /*0000*/ 	.byte	0x02, 0x09, 0x00, 0x00, 0x02, 0x02, 0x01, 0x00, 0x02, 0x05, 0x05, 0x00, 0x03, 0x07, 0x01, 0x01
        /*0010*/ 	.byte	0x02, 0x03, 0x00, 0x00, 0x02, 0x06, 0x01, 0x00, 0x04, 0x0b, 0x08, 0x00, 0x09, 0x00, 0x00, 0x00
        /*0020*/ 	.byte	0x00, 0x00, 0x00, 0x00


//--------------------- .nv.info._Z21embedding_bf16_kernelPKlPK13__nv_bfloat16PS1_iiii --------------------------
	.section	.nv.info._Z21embedding_bf16_kernelPKlPK13__nv_bfloat16PS1_iiii,"",@"SHT_CUDA_INFO"
	.sectionflags	@""
	.align	4


	//----- nvinfo : EIATTR_CUDA_API_VERSION
	.align		4
        /*0000*/ 	.byte	0x04, 0x37
        /*0002*/ 	.short	(.L_7 - .L_6)
.L_6:
        /*0004*/ 	.word	0x00000082


	//----- nvinfo : EIATTR_KPARAM_INFO
	.align		4
.L_7:
        /*0008*/ 	.byte	0x04, 0x17
        /*000a*/ 	.short	(.L_9 - .L_8)
.L_8:
        /*000c*/ 	.word	0x00000000
        /*0010*/ 	.short	0x0006
        /*0012*/ 	.short	0x0024
        /*0014*/ 	.byte	0x00, 0xf0, 0x11, 0x00


	//----- nvinfo : EIATTR_KPARAM_INFO
	.align		4
.L_9:
        /*0018*/ 	.byte	0x04, 0x17
        /*001a*/ 	.short	(.L_11 - .L_10)
.L_10:
        /*001c*/ 	.word	0x00000000
        /*0020*/ 	.short	0x0005
        /*0022*/ 	.short	0x0020
        /*0024*/ 	.byte	0x00, 0xf0, 0x11, 0x00


	//----- nvinfo : EIATTR_KPARAM_INFO
	.align		4
.L_11:
        /*0028*/ 	.byte	0x04, 0x17
        /*002a*/ 	.short	(.L_13 - .L_12)
.L_12:
        /*002c*/ 	.word	0x00000000
        /*0030*/ 	.short	0x0004
        /*0032*/ 	.short	0x001c
        /*0034*/ 	.byte	0x00, 0xf0, 0x11, 0x00


	//----- nvinfo : EIATTR_KPARAM_INFO
	.align		4
.L_13:
        /*0038*/ 	.byte	0x04, 0x17
        /*003a*/ 	.short	(.L_15 - .L_14)
.L_14:
        /*003c*/ 	.word	0x00000000
        /*0040*/ 	.short	0x0003
        /*0042*/ 	.short	0x0018
        /*0044*/ 	.byte	0x00, 0xf0, 0x11, 0x00


	//----- nvinfo : EIATTR_KPARAM_INFO
	.align		4
.L_15:
        /*0048*/ 	.byte	0x04, 0x17
        /*004a*/ 	.short	(.L_17 - .L_16)
.L_16:
        /*004c*/ 	.word	0x00000000
        /*0050*/ 	.short	0x0002
        /*0052*/ 	.short	0x0010
        /*0054*/ 	.byte	0x00, 0xf5, 0x21, 0x00


	//----- nvinfo : EIATTR_KPARAM_INFO
	.align		4
.L_17:
        /*0058*/ 	.byte	0x04, 0x17
        /*005a*/ 	.short	(.L_19 - .L_18)
.L_18:
        /*005c*/ 	.word	0x00000000
        /*0060*/ 	.short	0x0001
        /*0062*/ 	.short	0x0008
        /*0064*/ 	.byte	0x00, 0xf5, 0x21, 0x00


	//----- nvinfo : EIATTR_KPARAM_INFO
	.align		4
.L_19:
        /*0068*/ 	.byte	0x04, 0x17
        /*006a*/ 	.short	(.L_21 - .L_20)
.L_20:
        /*006c*/ 	.word	0x00000000
        /*0070*/ 	.short	0x0000
        /*0072*/ 	.short	0x0000
        /*0074*/ 	.byte	0x00, 0xf5, 0x21, 0x00


	//----- nvinfo : EIATTR_SPARSE_MMA_MASK
	.align		4
.L_21:
        /*0078*/ 	.byte	0x03, 0x50
        /*007a*/ 	.short	0x0000


	//----- nvinfo : EIATTR_MAXREG_COUNT
	.align		4
        /*007c*/ 	.byte	0x03, 0x1b
        /*007e*/ 	.short	0x00ff


	//----- nvinfo : EIATTR_MERCURY_ISA_VERSION
	.align		4
        /*0080*/ 	.byte	0x03, 0x5f
        /*0082*/ 	.short	0x0101


	//----- nvinfo : EIATTR_VRC_CTA_INIT_COUNT
	.align		4
        /*0084*/ 	.byte	0x02, 0x4a
	.zero		1
	.zero		1


	//----- nvinfo : EIATTR_EXIT_INSTR_OFFSETS
	.align		4
        /*0088*/ 	.byte	0x04, 0x1c
        /*008a*/ 	.short	(.L_23 - .L_22)


	//   ....[0]....
.L_22:
        /*008c*/ 	.word	0x00000080


	//   ....[1]....
        /*0090*/ 	.word	0x000002c0


	//   ....[2]....
        /*0094*/ 	.word	0x00000460


	//   ....[3]....
        /*0098*/ 	.word	0x000004a0


	//----- nvinfo : EIATTR_CRS_STACK_SIZE
	.align		4
.L_23:
        /*009c*/ 	.byte	0x04, 0x1e
        /*009e*/ 	.short	(.L_25 - .L_24)
.L_24:
        /*00a0*/ 	.word	0x00000000


	//----- nvinfo : EIATTR_CBANK_PARAM_SIZE
	.align		4
.L_25:
        /*00a4*/ 	.byte	0x03, 0x19
        /*00a6*/ 	.short	0x0028


	//----- nvinfo : EIATTR_PARAM_CBANK
	.align		4
        /*00a8*/ 	.byte	0x04, 0x0a
        /*00aa*/ 	.short	(.L_27 - .L_26)
	.align		4
.L_26:
        /*00ac*/ 	.word	index@(.nv.constant0._Z21embedding_bf16_kernelPKlPK13__nv_bfloat16PS1_iiii)
        /*00b0*/ 	.short	0x0380
        /*00b2*/ 	.short	0x0028


	//----- nvinfo : EIATTR_SW_WAR
	.align		4
.L_27:
        /*00b4*/ 	.byte	0x04, 0x36
        /*00b6*/ 	.short	(.L_29 - .L_28)
.L_28:
        /*00b8*/ 	.word	0x00000008
.L_29:


//--------------------- .nv.callgraph             --------------------------
	.section	.nv.callgraph,"",@"SHT_CUDA_CALLGRAPH"
	.align	4
	.sectionentsize	8
	.align		4
        /*0000*/ 	.word	0x00000000
	.align		4
        /*0004*/ 	.word	0xffffffff
	.align		4
        /*0008*/ 	.word	0x00000000
	.align		4
        /*000c*/ 	.word	0xfffffffe
	.align		4
        /*0010*/ 	.word	0x00000000
	.align		4
        /*0014*/ 	.word	0xfffffffd
	.align		4
        /*0018*/ 	.word	0x00000000
	.align		4
        /*001c*/ 	.word	0xfffffffc


//--------------------- .text._Z21embedding_bf16_kernelPKlPK13__nv_bfloat16PS1_iiii --------------------------
	.section	.text._Z21embedding_bf16_kernelPKlPK13__nv_bfloat16PS1_iiii,"ax",@progbits
	.align	128
        .global         _Z21embedding_bf16_kernelPKlPK13__nv_bfloat16PS1_iiii
        .type           _Z21embedding_bf16_kernelPKlPK13__nv_bfloat16PS1_iiii,@function
        .size           _Z21embedding_bf16_kernelPKlPK13__nv_bfloat16PS1_iiii,(.L_x_2 - _Z21embedding_bf16_kernelPKlPK13__nv_bfloat16PS1_iiii)
        .other          _Z21embedding_bf16_kernelPKlPK13__nv_bfloat16PS1_iiii,@"STO_CUDA_ENTRY STV_DEFAULT"
_Z21embedding_bf16_kernelPKlPK13__nv_bfloat16PS1_iiii:
.text._Z21embedding_bf16_kernelPKlPK13__nv_bfloat16PS1_iiii:
[----:B------:R-:W-:Y:S01]  /*0000*/  LDC R1, c[0x0][0x37c] ;  /* 0x0000df00ff017b82 */ /* 0x000fe20000000800 */
[----:B------:R-:W0:Y:S07]  /*0010*/  S2R R5, SR_TID.X ;  /* 0x0000000000057919 */ /* 0x000e2e0000002100 */
[----:B------:R-:W0:Y:S08]  /*0020*/  S2UR UR4, SR_CTAID.X ;  /* 0x00000000000479c3 */ /* 0x000e300000002500 */
[----:B------:R-:W0:Y:S08]  /*0030*/  LDC R0, c[0x0][0x360] ;  /* 0x0000d800ff007b82 */ /* 0x000e300000000800 */
[----:B------:R-:W1:Y:S01]  /*0040*/  LDC.64 R2, c[0x0][0x398] ;  /* 0x0000e600ff027b82 */ /* 0x000e620000000a00 */
[----:B0-----:R-:W-:-:S02]  /*0050*/  IMAD R0, R0, UR4, R5 ;  /* 0x0000000400007c24 */ /* 0x001fc4000f8e0205 */
[----:B-1----:R-:W-:-:S05]  /*0060*/  IMAD R5, R3, R2, RZ ;  /* 0x0000000203057224 */ /* 0x002fca00078e02ff */
[----:B------:R-:W-:-:S13]  /*0070*/  ISETP.GE.AND P0, PT, R0, R5, PT ;  /* 0x000000050000720c */ /* 0x000fda0003f06270 */
[----:B------:R-:W-:Y:S05]  /*0080*/  @P0 EXIT ;  /* 0x000000000000094d */ /* 0x000fea0003800000 */
[-C--:B------:R-:W-:Y:S01]  /*0090*/  IABS R2, R3.reuse ;  /* 0x0000000300027213 */ /* 0x080fe20000000000 */
[----:B------:R-:W0:Y:S01]  /*00a0*/  LDCU.64 UR4, c[0x0][0x358] ;  /* 0x00006b00ff0477ac */ /* 0x000e220008000a00 */
[----:B------:R-:W-:Y:S02]  /*00b0*/  IABS R11, R0 ;  /* 0x00000000000b7213 */ /* 0x000fe40000000000 */
[----:B------:R-:W1:Y:S01]  /*00c0*/  I2F.RP R6, R2 ;  /* 0x0000000200067306 */ /* 0x000e620000209400 */
[-C--:B------:R-:W-:Y:S01]  /*00d0*/  LOP3.LUT R10, RZ, R3.reuse, RZ, 0x33, !PT ;  /* 0x00000003ff0a7212 */ /* 0x080fe200078e33ff */
[----:B------:R-:W2:Y:S06]  /*00e0*/  LDCU UR7, c[0x0][0x3a0] ;  /* 0x00007400ff0777ac */ /* 0x000eac0008000800 */
[----:B-1----:R-:W1:Y:S02]  /*00f0*/  MUFU.RCP R6, R6 ;  /* 0x0000000600067308 */ /* 0x002e640000001000 */
[----:B-1----:R-:W-:Y:S01]  /*0100*/  VIADD R4, R6, 0xffffffe ;  /* 0x0ffffffe06047836 */ /* 0x002fe20000000000 */
[----:B------:R-:W-:-:S05]  /*0110*/  LOP3.LUT R6, R0, R3, RZ, 0x3c, !PT ;  /* 0x0000000300067212 */ /* 0x000fca00078e3cff */
[----:B------:R1:W3:Y:S01]  /*0120*/  F2I.FTZ.U32.TRUNC.NTZ R5, R4 ;  /* 0x0000000400057305 */ /* 0x0002e2000021f000 */
[----:B------:R-:W-:Y:S01]  /*0130*/  ISETP.GE.AND P0, PT, R6, RZ, PT ;  /* 0x000000ff0600720c */ /* 0x000fe20003f06270 */
[----:B-1----:R-:W-:Y:S02]  /*0140*/  IMAD.MOV.U32 R4, RZ, RZ, RZ ;  /* 0x000000ffff047224 */ /* 0x002fe400078e00ff */
[----:B---3--:R-:W-:-:S04]  /*0150*/  IMAD.MOV R7, RZ, RZ, -R5 ;  /* 0x000000ffff077224 */ /* 0x008fc800078e0a05 */
[----:B------:R-:W-:-:S04]  /*0160*/  IMAD R7, R7, R2, RZ ;  /* 0x0000000207077224 */ /* 0x000fc800078e02ff */
[----:B------:R-:W-:-:S06]  /*0170*/  IMAD.HI.U32 R5, R5, R7, R4 ;  /* 0x0000000705057227 */ /* 0x000fcc00078e0004 */
[----:B------:R-:W-:-:S04]  /*0180*/  IMAD.HI.U32 R7, R5, R11, RZ ;  /* 0x0000000b05077227 */ /* 0x000fc800078e00ff */
[----:B------:R-:W-:-:S04]  /*0190*/  IMAD.MOV R5, RZ, RZ, -R7 ;  /* 0x000000ffff057224 */ /* 0x000fc800078e0a07 */
[C---:B------:R-:W-:Y:S02]  /*01a0*/  IMAD R11, R2.reuse, R5, R11 ;  /* 0x00000005020b7224 */ /* 0x040fe400078e020b */
[----:B------:R-:W1:Y:S03]  /*01b0*/  LDC.64 R4, c[0x0][0x380] ;  /* 0x0000e000ff047b82 */ /* 0x000e660000000a00 */
[----:B------:R-:W-:-:S13]  /*01c0*/  ISETP.GT.U32.AND P2, PT, R2, R11, PT ;  /* 0x0000000b0200720c */ /* 0x000fda0003f44070 */
[----:B------:R-:W-:Y:S01]  /*01d0*/  @!P2 IMAD.IADD R11, R11, 0x1, -R2 ;  /* 0x000000010b0ba824 */ /* 0x000fe200078e0a02 */
[----:B------:R-:W-:-:S04]  /*01e0*/  @!P2 IADD3 R7, PT, PT, R7, 0x1, RZ ;  /* 0x000000010707a810 */ /* 0x000fc80007ffe0ff */
[----:B------:R-:W-:-:S13]  /*01f0*/  ISETP.GE.U32.AND P1, PT, R11, R2, PT ;  /* 0x000000020b00720c */ /* 0x000fda0003f26070 */
[----:B------:R-:W-:Y:S01]  /*0200*/  @P1 VIADD R7, R7, 0x1 ;  /* 0x0000000107071836 */ /* 0x000fe20000000000 */
[----:B------:R-:W-:-:S03]  /*0210*/  ISETP.NE.AND P1, PT, R3, RZ, PT ;  /* 0x000000ff0300720c */ /* 0x000fc60003f25270 */
[----:B------:R-:W-:-:S05]  /*0220*/  @!P0 IMAD.MOV R7, RZ, RZ, -R7 ;  /* 0x000000ffff078224 */ /* 0x000fca00078e0a07 */
[----:B------:R-:W-:-:S05]  /*0230*/  SEL R7, R10, R7, !P1 ;  /* 0x000000070a077207 */ /* 0x000fca0004800000 */
[----:B-1----:R-:W-:-:S05]  /*0240*/  IMAD.WIDE R4, R7, 0x8, R4 ;  /* 0x0000000807047825 */ /* 0x002fca00078e0204 */
[----:B0-----:R-:W3:Y:S01]  /*0250*/  LDG.E.64 R8, desc[UR4][R4.64] ;  /* 0x0000000404087981 */ /* 0x001ee2000c1e1b00 */
[----:B--2---:R-:W-:Y:S02]  /*0260*/  USHF.R.S32.HI UR6, URZ, 0x1f, UR7 ;  /* 0x0000001fff067899 */ /* 0x004fe40008011407 */
[----:B---3--:R-:W-:-:S04]  /*0270*/  ISETP.NE.U32.AND P0, PT, R8, UR7, PT ;  /* 0x0000000708007c0c */ /* 0x008fc8000bf05070 */
[----:B------:R-:W-:-:S13]  /*0280*/  ISETP.NE.AND.EX P0, PT, R9, UR6, PT, P0 ;  /* 0x0000000609007c0c */ /* 0x000fda000bf05300 */
[----:B------:R-:W0:Y:S02]  /*0290*/  @!P0 LDC.64 R6, c[0x0][0x390] ;  /* 0x0000e400ff068b82 */ /* 0x000e240000000a00 */
[----:B0-----:R-:W-:-:S05]  /*02a0*/  @!P0 IMAD.WIDE R6, R0, 0x2, R6 ;  /* 0x0000000200068825 */ /* 0x001fca00078e0206 */
[----:B------:R0:W-:Y:S01]  /*02b0*/  @!P0 STG.E.U16 desc[UR4][R6.64], RZ ;  /* 0x000000ff06008986 */ /* 0x0001e2000c101504 */
[----:B------:R-:W-:Y:S05]  /*02c0*/  @!P0 EXIT ;  /* 0x000000000000894d */ /* 0x000fea0003800000 */
[----:B------:R-:W1:Y:S02]  /*02d0*/  LDCU UR7, c[0x0][0x3a4] ;  /* 0x00007480ff0777ac */ /* 0x000e640008000800 */
[----:B-1----:R-:W-:Y:S02]  /*02e0*/  USHF.R.S32.HI UR6, URZ, 0x1f, UR7 ;  /* 0x0000001fff067899 */ /* 0x002fe40008011407 */
[----:B------:R-:W-:-:S04]  /*02f0*/  ISETP.GE.U32.AND P0, PT, R8, UR7, PT ;  /* 0x0000000708007c0c */ /* 0x000fc8000bf06070 */
[----:B------:R-:W-:-:S04]  /*0300*/  ISETP.GE.AND.EX P0, PT, R9, UR6, PT, P0 ;  /* 0x0000000609007c0c */ /* 0x000fc8000bf06300 */
[----:B------:R-:W-:-:S13]  /*0310*/  ISETP.LT.OR P0, PT, R9, RZ, P0 ;  /* 0x000000ff0900720c */ /* 0x000fda0000701670 */
[----:B------:R-:W-:Y:S05]  /*0320*/  @P0 BRA `(.L_x_0) ;  /* 0x0000000000500947 */ /* 0x000fea0003800000 */
[----:B------:R-:W-:Y:S01]  /*0330*/  ISETP.GE.AND P2, PT, R0, RZ, PT ;  /* 0x000000ff0000720c */ /* 0x000fe20003f46270 */
[----:B------:R-:W1:Y:S01]  /*0340*/  LDCU.64 UR6, c[0x0][0x388] ;  /* 0x00007100ff0677ac */ /* 0x000e620008000a00 */
[----:B------:R-:W-:Y:S01]  /*0350*/  ISETP.GT.U32.AND P0, PT, R2, R11, PT ;  /* 0x0000000b0200720c */ /* 0x000fe20003f04070 */
[----:B------:R-:W-:Y:S01]  /*0360*/  IMAD.IADD R2, R11, 0x1, -R2 ;  /* 0x000000010b027824 */ /* 0x000fe200078e0a02 */
[----:B0-----:R-:W-:-:S04]  /*0370*/  SHF.R.S32.HI R7, RZ, 0x1f, R3 ;  /* 0x0000001fff077819 */ /* 0x001fc80000011403 */
[----:B------:R-:W-:Y:S01]  /*0380*/  SEL R5, R2, R11, !P0 ;  /* 0x0000000b02057207 */ /* 0x000fe20004000000 */
[----:B------:R-:W-:-:S04]  /*0390*/  IMAD R2, R9, R3, RZ ;  /* 0x0000000309027224 */ /* 0x000fc800078e02ff */
[----:B------:R-:W-:Y:S01]  /*03a0*/  @!P2 IADD3 R5, PT, PT, -R5, RZ, RZ ;  /* 0x000000ff0505a210 */ /* 0x000fe20007ffe1ff */
[----:B------:R-:W-:-:S03]  /*03b0*/  IMAD R7, R8, R7, R2 ;  /* 0x0000000708077224 */ /* 0x000fc600078e0202 */
[----:B------:R-:W-:-:S04]  /*03c0*/  SEL R4, R10, R5, !P1 ;  /* 0x000000050a047207 */ /* 0x000fc80004800000 */
[----:B------:R-:W-:-:S03]  /*03d0*/  SHF.R.S32.HI R5, RZ, 0x1f, R4 ;  /* 0x0000001fff057819 */ /* 0x000fc60000011404 */
[----:B------:R-:W-:-:S04]  /*03e0*/  IMAD.WIDE.U32 R2, R8, R3, R4 ;  /* 0x0000000308027225 */ /* 0x000fc800078e0004 */
[----:B------:R-:W-:Y:S01]  /*03f0*/  IMAD.IADD R3, R3, 0x1, R7 ;  /* 0x0000000103037824 */ /* 0x000fe200078e0207 */
[----:B-1----:R-:W-:-:S04]  /*0400*/  LEA R4, P0, R2, UR6, 0x1 ;  /* 0x0000000602047c11 */ /* 0x002fc8000f8008ff */
[----:B------:R-:W-:Y:S02]  /*0410*/  LEA.HI.X R5, R2, UR7, R3, 0x1, P0 ;  /* 0x0000000702057c11 */ /* 0x000fe400080f0c03 */
[----:B------:R-:W0:Y:S04]  /*0420*/  LDC.64 R2, c[0x0][0x390] ;  /* 0x0000e400ff027b82 */ /* 0x000e280000000a00 */
[----:B------:R-:W2:Y:S01]  /*0430*/  LDG.E.U16 R5, desc[UR4][R4.64] ;  /* 0x0000000404057981 */ /* 0x000ea2000c1e1500 */
[----:B0-----:R-:W-:-:S05]  /*0440*/  IMAD.WIDE R2, R0, 0x2, R2 ;  /* 0x0000000200027825 */ /* 0x001fca00078e0202 */
[----:B--2---:R-:W-:Y:S01]  /*0450*/  STG.E.U16 desc[UR4][R2.64], R5 ;  /* 0x0000000502007986 */ /* 0x004fe2000c101504 */
[----:B------:R-:W-:Y:S05]  /*0460*/  EXIT ;  /* 0x000000000000794d */ /* 0x000fea0003800000 */
.L_x_0:
[----:B------:R-:W1:Y:S02]  /*0470*/  LDC.64 R2, c[0x0][0x390] ;  /* 0x0000e400ff027b82 */ /* 0x000e640000000a00 */
[----:B-1----:R-:W-:-:S05]  /*0480*/  IMAD.WIDE R2, R0, 0x2, R2 ;  /* 0x0000000200027825 */ /* 0x002fca00078e0202 */
[----:B------:R-:W-:Y:S01]  /*0490*/  STG.E.U16 desc[UR4][R2.64], RZ ;  /* 0x000000ff02007986 */ /* 0x000fe2000c101504 */
[----:B------:R-:W-:Y:S05]  /*04a0*/  EXIT ;  /* 0x000000000000794d */ /* 0x000fea0003800000 */
.L_x_1:
[----:B------:R-:W-:-:S00]  /*04b0*/  BRA `(.L_x_1) ;  /* 0xfffffffc00fc7947 */ /* 0x000fc0000383ffff */
[----:B------:R-:W-:-:S00]  /*04c0*/  NOP ;  /* 0x0000000000007918 */ /* 0x000fc00000000000 */
        /* <DEDUP_REMOVED lines=11> */
.L_x_2:


//--------------------- .nv.shared.reserved.0     --------------------------
	.section	.nv.shared.reserved.0,"aw",@nobits
	.weak		__nv_reservedSMEM_offset_0_alias
	.size		__nv_reservedSMEM_offset_0_alias, 0, 64
	.other		__nv_reservedSMEM_offset_0_alias,@"STO_CUDA_RESERVED_SHARED STV_DEFAULT"
__nv_reservedSMEM_offset_0_alias:
	.zero		0
	.zero		64


//--------------------- .nv.constant0._Z21embedding_bf16_kernelPKlPK13__nv_bfloat16PS1_iiii --------------------------
	.section	.nv.constant0._Z21embedding_bf16_kernelPKlPK13__nv_bfloat16PS1_iiii,"a",@progbits
	.sectionflags	@""
	.align	4
.nv.constant0._Z21embedding_bf16_kernelPKlPK13__nv_bfloat16PS1_iiii:
	.zero		936


//--------------------- SYMBOLS --------------------------

	.type		.nv.reservedSmem.offset0,@object
	.size		.nv.reservedSmem.offset0,0x4
